//
// Generated by NVIDIA NVVM Compiler
//
// Compiler Build ID: CL-36424714
// Cuda compilation tools, release 13.0, V13.0.88
// Based on NVVM 20.0.0
//

.version 9.0
.target sm_100
.address_size 64

	// .globl	_Z17printfThreadIndexPiii
.extern .func  (.param .b32 func_retval0) vprintf
(
	.param .b64 vprintf_param_0,
	.param .b64 vprintf_param_1
)
;
.global .align 1 .b8 $str[74] = {116, 104, 114, 101, 97, 100, 95, 105, 100, 32, 40, 37, 100, 44, 37, 100, 41, 32, 98, 108, 111, 99, 107, 95, 105, 100, 32, 40, 37, 100, 44, 32, 37, 100, 41, 32, 99, 111, 111, 114, 100, 105, 110, 97, 116, 101, 32, 40, 37, 100, 44, 32, 37, 100, 41, 32, 103, 108, 111, 98, 97, 108, 32, 105, 110, 100, 101, 120, 32, 37, 50, 100, 10};

.visible .entry _Z17printfThreadIndexPiii(
	.param .u64 .ptr .align 1 _Z17printfThreadIndexPiii_param_0,
	.param .u32 _Z17printfThreadIndexPiii_param_1,
	.param .u32 _Z17printfThreadIndexPiii_param_2
)
{
	.local .align 16 .b8 	__local_depot0[32];
	.reg .b64 	%SP;
	.reg .b64 	%SPL;
	.reg .b32 	%r<14>;
	.reg .b64 	%rd<9>;

	mov.u64 	%SPL, __local_depot0;
	cvta.local.u64 	%SP, %SPL;
	ld.param.u64 	%rd1, [_Z17printfThreadIndexPiii_param_0];
	ld.param.u32 	%r1, [_Z17printfThreadIndexPiii_param_1];
	cvta.to.global.u64 	%rd2, %rd1;
	add.u64 	%rd3, %SP, 0;
	add.u64 	%rd4, %SPL, 0;
	mov.u32 	%r2, %tid.x;
	mov.u32 	%r3, %ctaid.x;
	mov.u32 	%r4, %ntid.x;
	mad.lo.s32 	%r5, %r3, %r4, %r2;
	mov.u32 	%r6, %tid.y;
	mov.u32 	%r7, %ntid.y;
	mad.lo.s32 	%r8, %r3, %r7, %r6;
	mad.lo.s32 	%r9, %r1, %r8, %r5;
	mov.u32 	%r10, %ctaid.y;
	mul.wide.u32 	%rd5, %r9, 4;
	add.s64 	%rd6, %rd2, %rd5;
	ld.global.u32 	%r11, [%rd6];
	st.local.v4.u32 	[%rd4], {%r2, %r6, %r3, %r10};
	st.local.v4.u32 	[%rd4+16], {%r5, %r8, %r9, %r11};
	mov.u64 	%rd7, $str;
	cvta.global.u64 	%rd8, %rd7;
	{ // callseq 0, 0
	.param .b64 param0;
	st.param.b64 	[param0], %rd8;
	.param .b64 param1;
	st.param.b64 	[param1], %rd3;
	.param .b32 retval0;
	call.uni (retval0), 
	vprintf, 
	(
	param0, 
	param1
	);
	ld.param.b32 	%r12, [retval0];
	} // callseq 0
	ret;

}


// ===== COMPILED SASS (sm_100) =====

	.target	sm_100

	.elftype	@"ET_EXEC"


//--------------------- .note.nv.tkinfo           --------------------------
	.section	.note.nv.tkinfo,"",@"SHT_NOTE"
	.sectionflags	@"SHF_NOTE_NV_TKINFO"
	.tkinfo
        /*0018*/ 	.word	0x00000002
        /*0030*/ 	.string	""
        /*0030*/ 	.string	"ptxas"
        /*0030*/ 	.string	"Cuda compilation tools, release 13.0, V13.0.88"
        /*0030*/ 	.string	"Build cuda_13.0.r13.0/compiler.36424714_0"
        /*0030*/ 	.string	"-arch sm_100 -m 64 "



//--------------------- .note.nv.cuinfo           --------------------------
	.section	.note.nv.cuinfo,"",@"SHT_NOTE"
	.sectionflags	@"SHF_NOTE_NV_CUINFO"
        /*0018*/ 	.short	0x0002
        /*001a*/ 	.short	0x0064
        /*001c*/ 	.short	0x0082
	.zero		2


//--------------------- .nv.info                  --------------------------
	.section	.nv.info,"",@"SHT_CUDA_INFO"
	.align	4


	//----- nvinfo : EIATTR_REGCOUNT
	.align		4
        /*0000*/ 	.byte	0x04, 0x2f
        /*0002*/ 	.short	(.L_2 - .L_1)
	.align		4
.L_1:
        /*0004*/ 	.word	index@(_Z17printfThreadIndexPiii)
        /*0008*/ 	.word	0x00000018


	//----- nvinfo : EIATTR_FRAME_SIZE
	.align		4
.L_2:
        /*000c*/ 	.byte	0x04, 0x11
        /*000e*/ 	.short	(.L_4 - .L_3)
	.align		4
.L_3:
        /*0010*/ 	.word	index@(_Z17printfThreadIndexPiii)
        /*0014*/ 	.word	0x00000020


	//----- nvinfo : EIATTR_MIN_STACK_SIZE
	.align		4
.L_4:
        /*0018*/ 	.byte	0x04, 0x12
        /*001a*/ 	.short	(.L_6 - .L_5)
	.align		4
.L_5:
        /*001c*/ 	.word	index@(_Z17printfThreadIndexPiii)
        /*0020*/ 	.word	0x00000020
.L_6:


//--------------------- .nv.compat                --------------------------
	.section	.nv.compat,"",@"SHT_CUDA_COMPAT_INFO"
	.align	4
        /*0000*/ 	.byte	0x02, 0x09, 0x00, 0x00, 0x02, 0x02, 0x01, 0x00, 0x02, 0x05, 0x05, 0x00, 0x03, 0x07, 0x01, 0x01
        /*0010*/ 	.byte	0x02, 0x03, 0x00, 0x00, 0x02, 0x06, 0x01, 0x00, 0x04, 0x0b, 0x08, 0x00, 0x09, 0x00, 0x00, 0x00
        /*0020*/ 	.byte	0x00, 0x00, 0x00, 0x00


//--------------------- .nv.info._Z17printfThreadIndexPiii --------------------------
	.section	.nv.info._Z17printfThreadIndexPiii,"",@"SHT_CUDA_INFO"
	.sectionflags	@""
	.align	4


	//----- nvinfo : EIATTR_CUDA_API_VERSION
	.align		4
        /*0000*/ 	.byte	0x04, 0x37
        /*0002*/ 	.short	(.L_8 - .L_7)
.L_7:
        /*0004*/ 	.word	0x00000082


	//----- nvinfo : EIATTR_KPARAM_INFO
	.align		4
.L_8:
        /*0008*/ 	.byte	0x04, 0x17
        /*000a*/ 	.short	(.L_10 - .L_9)
.L_9:
        /*000c*/ 	.word	0x00000000
        /*0010*/ 	.short	0x0002
        /*0012*/ 	.short	0x000c
        /*0014*/ 	.byte	0x00, 0xf0, 0x11, 0x00


	//----- nvinfo : EIATTR_KPARAM_INFO
	.align		4
.L_10:
        /*0018*/ 	.byte	0x04, 0x17
        /*001a*/ 	.short	(.L_12 - .L_11)
.L_11:
        /*001c*/ 	.word	0x00000000
        /*0020*/ 	.short	0x0001
        /*0022*/ 	.short	0x0008
        /*0024*/ 	.byte	0x00, 0xf0, 0x11, 0x00


	//----- nvinfo : EIATTR_KPARAM_INFO
	.align		4
.L_12:
        /*0028*/ 	.byte	0x04, 0x17
        /*002a*/ 	.short	(.L_14 - .L_13)
.L_13:
        /*002c*/ 	.word	0x00000000
        /*0030*/ 	.short	0x0000
        /*0032*/ 	.short	0x0000
        /*0034*/ 	.byte	0x00, 0xf5, 0x21, 0x00


	//----- nvinfo : EIATTR_SPARSE_MMA_MASK
	.align		4
.L_14:
        /*0038*/ 	.byte	0x03, 0x50
        /*003a*/ 	.short	0x0000


	//----- nvinfo : EIATTR_MAXREG_COUNT
	.align		4
        /*003c*/ 	.byte	0x03, 0x1b
        /*003e*/ 	.short	0x00ff


	//----- nvinfo : EIATTR_EXTERNS
	.align		4
        /*0040*/ 	.byte	0x04, 0x0f
        /*0042*/ 	.short	(.L_16 - .L_15)


	//   ....[0]....
	.align		4
.L_15:
        /*0044*/ 	.word	index@(vprintf)


	//----- nvinfo : EIATTR_MERCURY_ISA_VERSION
	.align		4
.L_16:
        /*0048*/ 	.byte	0x03, 0x5f
        /*004a*/ 	.short	0x0101


	//----- nvinfo : EIATTR_VRC_CTA_INIT_COUNT
	.align		4
        /*004c*/ 	.byte	0x02, 0x4a
	.zero		1
	.zero		1


	//----- nvinfo : EIATTR_SYSCALL_OFFSETS
	.align		4
        /*0050*/ 	.byte	0x04, 0x46
        /*0052*/ 	.short	(.L_18 - .L_17)


	//   ....[0]....
.L_17:
        /*0054*/ 	.word	0x000001c0


	//----- nvinfo : EIATTR_EXIT_INSTR_OFFSETS
	.align		4
.L_18:
        /*0058*/ 	.byte	0x04, 0x1c
        /*005a*/ 	.short	(.L_20 - .L_19)


	//   ....[0]....
.L_19:
        /*005c*/ 	.word	0x000001d0


	//----- nvinfo : EIATTR_CBANK_PARAM_SIZE
	.align		4
.L_20:
        /*0060*/ 	.byte	0x03, 0x19
        /*0062*/ 	.short	0x0010


	//----- nvinfo : EIATTR_PARAM_CBANK
	.align		4
        /*0064*/ 	.byte	0x04, 0x0a
        /*0066*/ 	.short	(.L_22 - .L_21)
	.align		4
.L_21:
        /*0068*/ 	.word	index@(.nv.constant0._Z17printfThreadIndexPiii)
        /*006c*/ 	.short	0x0380
        /*006e*/ 	.short	0x0010


	//----- nvinfo : EIATTR_SW_WAR
	.align		4
.L_22:
        /*0070*/ 	.byte	0x04, 0x36
        /*0072*/ 	.short	(.L_24 - .L_23)
.L_23:
        /*0074*/ 	.word	0x00000008
.L_24:


//--------------------- .nv.callgraph             --------------------------
	.section	.nv.callgraph,"",@"SHT_CUDA_CALLGRAPH"
	.align	4
	.sectionentsize	8
	.align		4
        /*0000*/ 	.word	0x00000000
	.align		4
        /*0004*/ 	.word	0xffffffff
	.align		4
        /*0008*/ 	.word	index@(_Z17printfThreadIndexPiii)
	.align		4
        /*000c*/ 	.word	index@(vprintf)
	.align		4
        /*0010*/ 	.word	0x00000000
	.align		4
        /*0014*/ 	.word	0xfffffffe
	.align		4
        /*0018*/ 	.word	0x00000000
	.align		4
        /*001c*/ 	.word	0xfffffffd
	.align		4
        /*0020*/ 	.word	0x00000000
	.align		4
        /*0024*/ 	.word	0xfffffffc


//--------------------- .nv.constant4             --------------------------
	.section	.nv.constant4,"a",@progbits
	.align	8
	.align		8
.nv.constant4:
        /*0000*/ 	.dword	vprintf
	.align		8
        /*0008*/ 	.dword	$str


//--------------------- .text._Z17printfThreadIndexPiii --------------------------
	.section	.text._Z17printfThreadIndexPiii,"ax",@progbits
	.align	128
        .global         _Z17printfThreadIndexPiii
        .type           _Z17printfThreadIndexPiii,@function
        .size           _Z17printfThreadIndexPiii,(.L_x_2 - _Z17printfThreadIndexPiii)
        .other          _Z17printfThreadIndexPiii,@"STO_CUDA_ENTRY STV_DEFAULT"
_Z17printfThreadIndexPiii:
.text._Z17printfThreadIndexPiii:
[----:B------:R-:W0:Y:S01]  /*0000*/  LDC R1, c[0x0][0x37c] ;  /* 0x0000df00ff017b82 */ /* 0x000e220000000800 */
[----:B------:R-:W1:Y:S01]  /*0010*/  S2R R16, SR_TID.X ;  /* 0x0000000000107919 */ /* 0x000e620000002100 */
[----:B------:R-:W2:Y:S06]  /*0020*/  LDCU UR6, c[0x0][0x2fc] ;  /* 0x00005f80ff0677ac */ /* 0x000eac0008000800 */
[----:B------:R-:W3:Y:S01]  /*0030*/  LDC.64 R2, c[0x0][0x380] ;  /* 0x0000e000ff027b82 */ /* 0x000ee20000000a00 */
[----:B0-----:R-:W-:Y:S01]  /*0040*/  IADD3 R1, PT, PT, R1, -0x20, RZ ;  /* 0xffffffe001017810 */ /* 0x001fe20007ffe0ff */
[----:B------:R-:W1:Y:S01]  /*0050*/  S2R R18, SR_CTAID.X ;  /* 0x0000000000127919 */ /* 0x000e620000002500 */
[----:B------:R-:W1:Y:S01]  /*0060*/  LDCU UR7, c[0x0][0x360] ;  /* 0x00006c00ff0777ac */ /* 0x000e620008000800 */
[----:B------:R-:W0:Y:S01]  /*0070*/  S2R R17, SR_TID.Y ;  /* 0x0000000000117919 */ /* 0x000e220000002200 */
[----:B------:R-:W0:Y:S01]  /*0080*/  LDCU UR8, c[0x0][0x364] ;  /* 0x00006c80ff0877ac */ /* 0x000e220008000800 */
[----:B------:R-:W4:Y:S01]  /*0090*/  LDCU UR9, c[0x0][0x388] ;  /* 0x00007100ff0977ac */ /* 0x000f220008000800 */
[----:B------:R-:W5:Y:S01]  /*00a0*/  LDCU.64 UR4, c[0x0][0x358] ;  /* 0x00006b00ff0477ac */ /* 0x000f620008000a00 */
[----:B-1----:R-:W-:-:S02]  /*00b0*/  IMAD R8, R18, UR7, R16 ;  /* 0x0000000712087c24 */ /* 0x002fc4000f8e0210 */
[----:B0-----:R-:W-:-:S04]  /*00c0*/  IMAD R9, R18, UR8, R17 ;  /* 0x0000000812097c24 */ /* 0x001fc8000f8e0211 */
[----:B----4-:R-:W-:Y:S01]  /*00d0*/  IMAD R10, R9, UR9, R8 ;  /* 0x00000009090a7c24 */ /* 0x010fe2000f8e0208 */
[----:B------:R-:W0:Y:S01]  /*00e0*/  S2R R19, SR_CTAID.Y ;  /* 0x0000000000137919 */ /* 0x000e220000002600 */
[----:B------:R-:W-:Y:S01]  /*00f0*/  MOV R0, 0x0 ;  /* 0x0000000000007802 */ /* 0x000fe20000000f00 */
[----:B------:R-:W1:Y:S01]  /*0100*/  LDCU.64 UR8, c[0x4][0x8] ;  /* 0x01000100ff0877ac */ /* 0x000e620008000a00 */
[----:B---3--:R-:W-:-:S05]  /*0110*/  IMAD.WIDE.U32 R2, R10, 0x4, R2 ;  /* 0x000000040a027825 */ /* 0x008fca00078e0002 */
[----:B-----5:R-:W3:Y:S01]  /*0120*/  LDG.E R11, desc[UR4][R2.64] ;  /* 0x00000004020b7981 */ /* 0x020ee2000c1e1900 */
[----:B------:R-:W4:Y:S01]  /*0130*/  LDCU UR4, c[0x0][0x2f8] ;  /* 0x00005f00ff0477ac */ /* 0x000f220008000800 */
[----:B------:R0:W3:Y:S01]  /*0140*/  LDC.64 R12, c[0x4][R0] ;  /* 0x01000000000c7b82 */ /* 0x0000e20000000a00 */
[----:B-1----:R-:W-:Y:S02]  /*0150*/  MOV R4, UR8 ;  /* 0x0000000800047c02 */ /* 0x002fe40008000f00 */
[----:B------:R-:W-:Y:S02]  /*0160*/  MOV R5, UR9 ;  /* 0x0000000900057c02 */ /* 0x000fe40008000f00 */
[----:B----4-:R-:W-:-:S04]  /*0170*/  IADD3 R6, P0, PT, R1, UR4, RZ ;  /* 0x0000000401067c10 */ /* 0x010fc8000ff1e0ff */
[----:B--2---:R-:W-:Y:S01]  /*0180*/  IADD3.X R7, PT, PT, RZ, UR6, RZ, P0, !PT ;  /* 0x00000006ff077c10 */ /* 0x004fe200087fe4ff */
[----:B0-----:R0:W-:Y:S04]  /*0190*/  STL.128 [R1], R16 ;  /* 0x0000001001007387 */ /* 0x0011e80000100c00 */
[----:B---3--:R0:W-:Y:S04]  /*01a0*/  STL.128 [R1+0x10], R8 ;  /* 0x0000100801007387 */ /* 0x0081e80000100c00 */
[----:B------:R-:W-:-:S07]  /*01b0*/  LEPC R20, `(.L_x_0) ;  /* 0x000000001014794e */ /* 0x000fce0000000000 */
[----:B0-----:R-:W-:Y:S05]  /*01c0*/  CALL.ABS.NOINC R12 ;  /* 0x000000000c007343 */ /* 0x001fea0003c00000 */
.L_x_0:
[----:B------:R-:W-:Y:S05]  /*01d0*/  EXIT ;  /* 0x000000000000794d */ /* 0x000fea0003800000 */
.L_x_1:
[----:B------:R-:W-:-:S00]  /*01e0*/  BRA `(.L_x_1) ;  /* 0xfffffffc00fc7947 */ /* 0x000fc0000383ffff */
[----:B------:R-:W-:-:S00]  /*01f0*/  NOP ;  /* 0x0000000000007918 */ /* 0x000fc00000000000 */
        /* <DEDUP_REMOVED lines=8> */
.L_x_2:


//--------------------- .nv.global.init           --------------------------
	.section	.nv.global.init,"aw",@progbits
.nv.global.init:
	.type		$str,@object
	.size		$str,(.L_0 - $str)
$str:
        /*0000*/ 	.byte	0x74, 0x68, 0x72, 0x65, 0x61, 0x64, 0x5f, 0x69, 0x64, 0x20, 0x28, 0x25, 0x64, 0x2c, 0x25, 0x64
        /*0010*/ 	.byte	0x29, 0x20, 0x62, 0x6c, 0x6f, 0x63, 0x6b, 0x5f, 0x69, 0x64, 0x20, 0x28, 0x25, 0x64, 0x2c, 0x20
        /*0020*/ 	.byte	0x25, 0x64, 0x29, 0x20, 0x63, 0x6f, 0x6f, 0x72, 0x64, 0x69, 0x6e, 0x61, 0x74, 0x65, 0x20, 0x28
        /*0030*/ 	.byte	0x25, 0x64, 0x2c, 0x20, 0x25, 0x64, 0x29, 0x20, 0x67, 0x6c, 0x6f, 0x62, 0x61, 0x6c, 0x20, 0x69
        /*0040*/ 	.byte	0x6e, 0x64, 0x65, 0x78, 0x20, 0x25, 0x32, 0x64, 0x0a, 0x00
.L_0:


//--------------------- .nv.shared.reserved.0     --------------------------
	.section	.nv.shared.reserved.0,"aw",@nobits
	.weak		__nv_reservedSMEM_offset_0_alias
	.size		__nv_reservedSMEM_offset_0_alias, 0, 64
	.other		__nv_reservedSMEM_offset_0_alias,@"STO_CUDA_RESERVED_SHARED STV_DEFAULT"
__nv_reservedSMEM_offset_0_alias:
	.zero		0
	.zero		64


//--------------------- .nv.constant0._Z17printfThreadIndexPiii --------------------------
	.section	.nv.constant0._Z17printfThreadIndexPiii,"a",@progbits
	.sectionflags	@""
	.align	4
.nv.constant0._Z17printfThreadIndexPiii:
	.zero		912


//--------------------- SYMBOLS --------------------------

	.type		.nv.reservedSmem.offset0,@object
	.size		.nv.reservedSmem.offset0,0x4
	.type		vprintf,@function
